//
// Generated by NVIDIA NVVM Compiler
//
// Compiler Build ID: CL-36424714
// Cuda compilation tools, release 13.0, V13.0.88
// Based on NVVM 20.0.0
//

.version 9.0
.target sm_100
.address_size 64

	// .globl	_Z22matrix_mul_cuda_kernelPdS_S_iii

.visible .entry _Z22matrix_mul_cuda_kernelPdS_S_iii(
	.param .u64 .ptr .align 1 _Z22matrix_mul_cuda_kernelPdS_S_iii_param_0,
	.param .u64 .ptr .align 1 _Z22matrix_mul_cuda_kernelPdS_S_iii_param_1,
	.param .u64 .ptr .align 1 _Z22matrix_mul_cuda_kernelPdS_S_iii_param_2,
	.param .u32 _Z22matrix_mul_cuda_kernelPdS_S_iii_param_3,
	.param .u32 _Z22matrix_mul_cuda_kernelPdS_S_iii_param_4,
	.param .u32 _Z22matrix_mul_cuda_kernelPdS_S_iii_param_5
)
{
	.reg .pred 	%p<10>;
	.reg .b32 	%r<40>;
	.reg .b64 	%rd<53>;
	.reg .b64 	%fd<68>;

	ld.param.u64 	%rd7, [_Z22matrix_mul_cuda_kernelPdS_S_iii_param_0];
	ld.param.u64 	%rd8, [_Z22matrix_mul_cuda_kernelPdS_S_iii_param_1];
	ld.param.u64 	%rd6, [_Z22matrix_mul_cuda_kernelPdS_S_iii_param_2];
	ld.param.u32 	%r18, [_Z22matrix_mul_cuda_kernelPdS_S_iii_param_4];
	ld.param.u32 	%r19, [_Z22matrix_mul_cuda_kernelPdS_S_iii_param_5];
	cvta.to.global.u64 	%rd1, %rd8;
	cvta.to.global.u64 	%rd2, %rd7;
	mov.u32 	%r20, %ntid.y;
	mov.u32 	%r21, %ctaid.y;
	mov.u32 	%r22, %tid.y;
	mad.lo.s32 	%r1, %r20, %r21, %r22;
	mov.u32 	%r23, %ntid.x;
	mov.u32 	%r24, %ctaid.x;
	mov.u32 	%r25, %tid.x;
	mad.lo.s32 	%r2, %r23, %r24, %r25;
	setp.lt.s32 	%p1, %r18, 1;
	mov.f64 	%fd67, 0d0000000000000000;
	@%p1 bra 	$L__BB0_12;
	mul.lo.s32 	%r3, %r18, %r1;
	and.b32  	%r4, %r18, 7;
	setp.lt.u32 	%p2, %r18, 8;
	mov.f64 	%fd67, 0d0000000000000000;
	mov.b32 	%r38, 0;
	@%p2 bra 	$L__BB0_4;
	and.b32  	%r38, %r18, 2147483640;
	neg.s32 	%r36, %r38;
	shl.b32 	%r7, %r19, 3;
	mul.wide.u32 	%rd9, %r3, 8;
	add.s64 	%rd10, %rd9, %rd2;
	add.s64 	%rd52, %rd10, 32;
	mov.f64 	%fd67, 0d0000000000000000;
	mul.wide.s32 	%rd13, %r19, 8;
	mov.u32 	%r35, %r2;
$L__BB0_3:
	.pragma "nounroll";
	ld.global.f64 	%fd17, [%rd52+-32];
	mul.wide.s32 	%rd11, %r35, 8;
	add.s64 	%rd12, %rd1, %rd11;
	ld.global.f64 	%fd18, [%rd12];
	fma.rn.f64 	%fd19, %fd17, %fd18, %fd67;
	ld.global.f64 	%fd20, [%rd52+-24];
	add.s64 	%rd14, %rd12, %rd13;
	ld.global.f64 	%fd21, [%rd14];
	fma.rn.f64 	%fd22, %fd20, %fd21, %fd19;
	ld.global.f64 	%fd23, [%rd52+-16];
	add.s64 	%rd15, %rd14, %rd13;
	ld.global.f64 	%fd24, [%rd15];
	fma.rn.f64 	%fd25, %fd23, %fd24, %fd22;
	ld.global.f64 	%fd26, [%rd52+-8];
	add.s64 	%rd16, %rd15, %rd13;
	ld.global.f64 	%fd27, [%rd16];
	fma.rn.f64 	%fd28, %fd26, %fd27, %fd25;
	ld.global.f64 	%fd29, [%rd52];
	add.s64 	%rd17, %rd16, %rd13;
	ld.global.f64 	%fd30, [%rd17];
	fma.rn.f64 	%fd31, %fd29, %fd30, %fd28;
	ld.global.f64 	%fd32, [%rd52+8];
	add.s64 	%rd18, %rd17, %rd13;
	ld.global.f64 	%fd33, [%rd18];
	fma.rn.f64 	%fd34, %fd32, %fd33, %fd31;
	ld.global.f64 	%fd35, [%rd52+16];
	add.s64 	%rd19, %rd18, %rd13;
	ld.global.f64 	%fd36, [%rd19];
	fma.rn.f64 	%fd37, %fd35, %fd36, %fd34;
	ld.global.f64 	%fd38, [%rd52+24];
	add.s64 	%rd20, %rd19, %rd13;
	ld.global.f64 	%fd39, [%rd20];
	fma.rn.f64 	%fd67, %fd38, %fd39, %fd37;
	add.s32 	%r36, %r36, 8;
	add.s32 	%r35, %r35, %r7;
	add.s64 	%rd52, %rd52, 64;
	setp.ne.s32 	%p3, %r36, 0;
	@%p3 bra 	$L__BB0_3;
$L__BB0_4:
	setp.eq.s32 	%p4, %r4, 0;
	@%p4 bra 	$L__BB0_12;
	and.b32  	%r13, %r18, 3;
	setp.lt.u32 	%p5, %r4, 4;
	@%p5 bra 	$L__BB0_7;
	add.s32 	%r27, %r38, %r3;
	mul.wide.u32 	%rd21, %r27, 8;
	add.s64 	%rd22, %rd2, %rd21;
	ld.global.f64 	%fd41, [%rd22];
	mad.lo.s32 	%r28, %r38, %r19, %r2;
	mul.wide.s32 	%rd23, %r28, 8;
	add.s64 	%rd24, %rd1, %rd23;
	ld.global.f64 	%fd42, [%rd24];
	fma.rn.f64 	%fd43, %fd41, %fd42, %fd67;
	cvt.u64.u32 	%rd25, %r3;
	cvt.u64.u32 	%rd26, %r38;
	add.s64 	%rd27, %rd26, %rd25;
	shl.b64 	%rd28, %rd27, 3;
	add.s64 	%rd29, %rd2, %rd28;
	ld.global.f64 	%fd44, [%rd29+8];
	mul.wide.s32 	%rd30, %r19, 8;
	add.s64 	%rd31, %rd24, %rd30;
	ld.global.f64 	%fd45, [%rd31];
	fma.rn.f64 	%fd46, %fd44, %fd45, %fd43;
	ld.global.f64 	%fd47, [%rd29+16];
	add.s64 	%rd32, %rd31, %rd30;
	ld.global.f64 	%fd48, [%rd32];
	fma.rn.f64 	%fd49, %fd47, %fd48, %fd46;
	ld.global.f64 	%fd50, [%rd29+24];
	add.s64 	%rd33, %rd32, %rd30;
	ld.global.f64 	%fd51, [%rd33];
	fma.rn.f64 	%fd67, %fd50, %fd51, %fd49;
	add.s32 	%r38, %r38, 4;
$L__BB0_7:
	setp.eq.s32 	%p6, %r13, 0;
	@%p6 bra 	$L__BB0_12;
	setp.eq.s32 	%p7, %r13, 1;
	@%p7 bra 	$L__BB0_10;
	add.s32 	%r29, %r38, %r3;
	mul.wide.u32 	%rd34, %r29, 8;
	add.s64 	%rd35, %rd2, %rd34;
	ld.global.f64 	%fd53, [%rd35];
	mad.lo.s32 	%r30, %r38, %r19, %r2;
	mul.wide.s32 	%rd36, %r30, 8;
	add.s64 	%rd37, %rd1, %rd36;
	ld.global.f64 	%fd54, [%rd37];
	fma.rn.f64 	%fd55, %fd53, %fd54, %fd67;
	cvt.u64.u32 	%rd38, %r3;
	cvt.u64.u32 	%rd39, %r38;
	add.s64 	%rd40, %rd39, %rd38;
	shl.b64 	%rd41, %rd40, 3;
	add.s64 	%rd42, %rd2, %rd41;
	ld.global.f64 	%fd56, [%rd42+8];
	mul.wide.s32 	%rd43, %r19, 8;
	add.s64 	%rd44, %rd37, %rd43;
	ld.global.f64 	%fd57, [%rd44];
	fma.rn.f64 	%fd67, %fd56, %fd57, %fd55;
	add.s32 	%r38, %r38, 2;
$L__BB0_10:
	and.b32  	%r31, %r18, 1;
	setp.eq.b32 	%p8, %r31, 1;
	not.pred 	%p9, %p8;
	@%p9 bra 	$L__BB0_12;
	add.s32 	%r32, %r38, %r3;
	mul.wide.u32 	%rd45, %r32, 8;
	add.s64 	%rd46, %rd2, %rd45;
	ld.global.f64 	%fd58, [%rd46];
	mad.lo.s32 	%r33, %r38, %r19, %r2;
	mul.wide.s32 	%rd47, %r33, 8;
	add.s64 	%rd48, %rd1, %rd47;
	ld.global.f64 	%fd59, [%rd48];
	fma.rn.f64 	%fd67, %fd58, %fd59, %fd67;
$L__BB0_12:
	cvta.to.global.u64 	%rd49, %rd6;
	mad.lo.s32 	%r34, %r19, %r1, %r2;
	mul.wide.s32 	%rd50, %r34, 8;
	add.s64 	%rd51, %rd49, %rd50;
	st.global.f64 	[%rd51], %fd67;
	ret;

}


// ===== COMPILED SASS (sm_100) =====

	.target	sm_100

	.elftype	@"ET_EXEC"


//--------------------- .note.nv.tkinfo           --------------------------
	.section	.note.nv.tkinfo,"",@"SHT_NOTE"
	.sectionflags	@"SHF_NOTE_NV_TKINFO"
	.tkinfo
        /*0018*/ 	.word	0x00000002
        /*0030*/ 	.string	""
        /*0030*/ 	.string	"ptxas"
        /*0030*/ 	.string	"Cuda compilation tools, release 13.0, V13.0.88"
        /*0030*/ 	.string	"Build cuda_13.0.r13.0/compiler.36424714_0"
        /*0030*/ 	.string	"-arch sm_100 -m 64 "



//--------------------- .note.nv.cuinfo           --------------------------
	.section	.note.nv.cuinfo,"",@"SHT_NOTE"
	.sectionflags	@"SHF_NOTE_NV_CUINFO"
        /*0018*/ 	.short	0x0002
        /*001a*/ 	.short	0x0064
        /*001c*/ 	.short	0x0082
	.zero		2


//--------------------- .nv.info                  --------------------------
	.section	.nv.info,"",@"SHT_CUDA_INFO"
	.align	4


	//----- nvinfo : EIATTR_REGCOUNT
	.align		4
        /*0000*/ 	.byte	0x04, 0x2f
        /*0002*/ 	.short	(.L_1 - .L_0)
	.align		4
.L_0:
        /*0004*/ 	.word	index@(_Z22matrix_mul_cuda_kernelPdS_S_iii)
        /*0008*/ 	.word	0x00000020


	//----- nvinfo : EIATTR_FRAME_SIZE
	.align		4
.L_1:
        /*000c*/ 	.byte	0x04, 0x11
        /*000e*/ 	.short	(.L_3 - .L_2)
	.align		4
.L_2:
        /*0010*/ 	.word	index@(_Z22matrix_mul_cuda_kernelPdS_S_iii)
        /*0014*/ 	.word	0x00000000


	//----- nvinfo : EIATTR_MIN_STACK_SIZE
	.align		4
.L_3:
        /*0018*/ 	.byte	0x04, 0x12
        /*001a*/ 	.short	(.L_5 - .L_4)
	.align		4
.L_4:
        /*001c*/ 	.word	index@(_Z22matrix_mul_cuda_kernelPdS_S_iii)
        /*0020*/ 	.word	0x00000000
.L_5:


//--------------------- .nv.compat                --------------------------
	.section	.nv.compat,"",@"SHT_CUDA_COMPAT_INFO"
	.align	4
        /*0000*/ 	.byte	0x02, 0x09, 0x00, 0x00, 0x02, 0x02, 0x01, 0x00, 0x02, 0x05, 0x05, 0x00, 0x03, 0x07, 0x01, 0x01
        /*0010*/ 	.byte	0x02, 0x03, 0x00, 0x00, 0x02, 0x06, 0x01, 0x00, 0x04, 0x0b, 0x08, 0x00, 0x01, 0x00, 0x00, 0x00
        /*0020*/ 	.byte	0x00, 0x00, 0x00, 0x00


//--------------------- .nv.info._Z22matrix_mul_cuda_kernelPdS_S_iii --------------------------
	.section	.nv.info._Z22matrix_mul_cuda_kernelPdS_S_iii,"",@"SHT_CUDA_INFO"
	.sectionflags	@""
	.align	4


	//----- nvinfo : EIATTR_CUDA_API_VERSION
	.align		4
        /*0000*/ 	.byte	0x04, 0x37
        /*0002*/ 	.short	(.L_7 - .L_6)
.L_6:
        /*0004*/ 	.word	0x00000082


	//----- nvinfo : EIATTR_KPARAM_INFO
	.align		4
.L_7:
        /*0008*/ 	.byte	0x04, 0x17
        /*000a*/ 	.short	(.L_9 - .L_8)
.L_8:
        /*000c*/ 	.word	0x00000000
        /*0010*/ 	.short	0x0005
        /*0012*/ 	.short	0x0020
        /*0014*/ 	.byte	0x00, 0xf0, 0x11, 0x00


	//----- nvinfo : EIATTR_KPARAM_INFO
	.align		4
.L_9:
        /*0018*/ 	.byte	0x04, 0x17
        /*001a*/ 	.short	(.L_11 - .L_10)
.L_10:
        /*001c*/ 	.word	0x00000000
        /*0020*/ 	.short	0x0004
        /*0022*/ 	.short	0x001c
        /*0024*/ 	.byte	0x00, 0xf0, 0x11, 0x00


	//----- nvinfo : EIATTR_KPARAM_INFO
	.align		4
.L_11:
        /*0028*/ 	.byte	0x04, 0x17
        /*002a*/ 	.short	(.L_13 - .L_12)
.L_12:
        /*002c*/ 	.word	0x00000000
        /*0030*/ 	.short	0x0003
        /*0032*/ 	.short	0x0018
        /*0034*/ 	.byte	0x00, 0xf0, 0x11, 0x00


	//----- nvinfo : EIATTR_KPARAM_INFO
	.align		4
.L_13:
        /*0038*/ 	.byte	0x04, 0x17
        /*003a*/ 	.short	(.L_15 - .L_14)
.L_14:
        /*003c*/ 	.word	0x00000000
        /*0040*/ 	.short	0x0002
        /*0042*/ 	.short	0x0010
        /*0044*/ 	.byte	0x00, 0xf5, 0x21, 0x00


	//----- nvinfo : EIATTR_KPARAM_INFO
	.align		4
.L_15:
        /*0048*/ 	.byte	0x04, 0x17
        /*004a*/ 	.short	(.L_17 - .L_16)
.L_16:
        /*004c*/ 	.word	0x00000000
        /*0050*/ 	.short	0x0001
        /*0052*/ 	.short	0x0008
        /*0054*/ 	.byte	0x00, 0xf5, 0x21, 0x00


	//----- nvinfo : EIATTR_KPARAM_INFO
	.align		4
.L_17:
        /*0058*/ 	.byte	0x04, 0x17
        /*005a*/ 	.short	(.L_19 - .L_18)
.L_18:
        /*005c*/ 	.word	0x00000000
        /*0060*/ 	.short	0x0000
        /*0062*/ 	.short	0x0000
        /*0064*/ 	.byte	0x00, 0xf5, 0x21, 0x00


	//----- nvinfo : EIATTR_SPARSE_MMA_MASK
	.align		4
.L_19:
        /*0068*/ 	.byte	0x03, 0x50
        /*006a*/ 	.short	0x0000


	//----- nvinfo : EIATTR_MAXREG_COUNT
	.align		4
        /*006c*/ 	.byte	0x03, 0x1b
        /*006e*/ 	.short	0x00ff


	//----- nvinfo : EIATTR_MERCURY_ISA_VERSION
	.align		4
        /*0070*/ 	.byte	0x03, 0x5f
        /*0072*/ 	.short	0x0101


	//----- nvinfo : EIATTR_VRC_CTA_INIT_COUNT
	.align		4
        /*0074*/ 	.byte	0x02, 0x4a
	.zero		1
	.zero		1


	//----- nvinfo : EIATTR_EXIT_INSTR_OFFSETS
	.align		4
        /*0078*/ 	.byte	0x04, 0x1c
        /*007a*/ 	.short	(.L_21 - .L_20)


	//   ....[0]....
.L_20:
        /*007c*/ 	.word	0x000008f0


	//----- nvinfo : EIATTR_CBANK_PARAM_SIZE
	.align		4
.L_21:
        /*0080*/ 	.byte	0x03, 0x19
        /*0082*/ 	.short	0x0024


	//----- nvinfo : EIATTR_PARAM_CBANK
	.align		4
        /*0084*/ 	.byte	0x04, 0x0a
        /*0086*/ 	.short	(.L_23 - .L_22)
	.align		4
.L_22:
        /*0088*/ 	.word	index@(.nv.constant0._Z22matrix_mul_cuda_kernelPdS_S_iii)
        /*008c*/ 	.short	0x0380
        /*008e*/ 	.short	0x0024


	//----- nvinfo : EIATTR_SW_WAR
	.align		4
.L_23:
        /*0090*/ 	.byte	0x04, 0x36
        /*0092*/ 	.short	(.L_25 - .L_24)
.L_24:
        /*0094*/ 	.word	0x00000008
.L_25:


//--------------------- .nv.callgraph             --------------------------
	.section	.nv.callgraph,"",@"SHT_CUDA_CALLGRAPH"
	.align	4
	.sectionentsize	8
	.align		4
        /*0000*/ 	.word	0x00000000
	.align		4
        /*0004*/ 	.word	0xffffffff
	.align		4
        /*0008*/ 	.word	0x00000000
	.align		4
        /*000c*/ 	.word	0xfffffffe
	.align		4
        /*0010*/ 	.word	0x00000000
	.align		4
        /*0014*/ 	.word	0xfffffffd
	.align		4
        /*0018*/ 	.word	0x00000000
	.align		4
        /*001c*/ 	.word	0xfffffffc


//--------------------- .text._Z22matrix_mul_cuda_kernelPdS_S_iii --------------------------
	.section	.text._Z22matrix_mul_cuda_kernelPdS_S_iii,"ax",@progbits
	.align	128
        .global         _Z22matrix_mul_cuda_kernelPdS_S_iii
        .type           _Z22matrix_mul_cuda_kernelPdS_S_iii,@function
        .size           _Z22matrix_mul_cuda_kernelPdS_S_iii,(.L_x_5 - _Z22matrix_mul_cuda_kernelPdS_S_iii)
        .other          _Z22matrix_mul_cuda_kernelPdS_S_iii,@"STO_CUDA_ENTRY STV_DEFAULT"
_Z22matrix_mul_cuda_kernelPdS_S_iii:
.text._Z22matrix_mul_cuda_kernelPdS_S_iii:
[----:B------:R-:W-:Y:S08]  /*0000*/  LDC R1, c[0x0][0x37c] ;  /* 0x0000df00ff017b82 */ /* 0x000ff00000000800 */
[----:B------:R-:W0:Y:S01]  /*0010*/  LDC R0, c[0x0][0x39c] ;  /* 0x0000e700ff007b82 */ /* 0x000e220000000800 */
[----:B------:R-:W1:Y:S01]  /*0020*/  S2R R3, SR_CTAID.Y ;  /* 0x0000000000037919 */ /* 0x000e620000002600 */
[----:B------:R-:W1:Y:S01]  /*0030*/  LDCU UR6, c[0x0][0x364] ;  /* 0x00006c80ff0677ac */ /* 0x000e620008000800 */
[----:B------:R-:W-:Y:S01]  /*0040*/  CS2R R22, SRZ ;  /* 0x0000000000167805 */ /* 0x000fe2000001ff00 */
[----:B------:R-:W1:Y:S01]  /*0050*/  S2R R2, SR_TID.Y ;  /* 0x0000000000027919 */ /* 0x000e620000002200 */
[----:B------:R-:W2:Y:S01]  /*0060*/  LDCU UR7, c[0x0][0x360] ;  /* 0x00006c00ff0777ac */ /* 0x000ea20008000800 */
[----:B------:R-:W2:Y:S01]  /*0070*/  S2R R4, SR_CTAID.X ;  /* 0x0000000000047919 */ /* 0x000ea20000002500 */
[----:B------:R-:W3:Y:S01]  /*0080*/  LDCU.64 UR4, c[0x0][0x358] ;  /* 0x00006b00ff0477ac */ /* 0x000ee20008000a00 */
[----:B------:R-:W2:Y:S01]  /*0090*/  S2R R5, SR_TID.X ;  /* 0x0000000000057919 */ /* 0x000ea20000002100 */
[----:B0-----:R-:W-:Y:S01]  /*00a0*/  ISETP.GE.AND P0, PT, R0, 0x1, PT ;  /* 0x000000010000780c */ /* 0x001fe20003f06270 */
[----:B-1----:R-:W-:-:S02]  /*00b0*/  IMAD R3, R3, UR6, R2 ;  /* 0x0000000603037c24 */ /* 0x002fc4000f8e0202 */
[----:B--2---:R-:W-:-:S10]  /*00c0*/  IMAD R2, R4, UR7, R5 ;  /* 0x0000000704027c24 */ /* 0x004fd4000f8e0205 */
[----:B---3--:R-:W-:Y:S05]  /*00d0*/  @!P0 BRA `(.L_x_0) ;  /* 0x0000000400f08947 */ /* 0x008fea0003800000 */
[C---:B------:R-:W-:Y:S01]  /*00e0*/  ISETP.GE.U32.AND P1, PT, R0.reuse, 0x8, PT ;  /* 0x000000080000780c */ /* 0x040fe20003f26070 */
[----:B------:R-:W-:Y:S01]  /*00f0*/  HFMA2 R6, -RZ, RZ, 0, 0 ;  /* 0x00000000ff067431 */ /* 0x000fe200000001ff */
[----:B------:R-:W-:Y:S01]  /*0100*/  LOP3.LUT R4, R0, 0x7, RZ, 0xc0, !PT ;  /* 0x0000000700047812 */ /* 0x000fe200078ec0ff */
[----:B------:R-:W-:Y:S01]  /*0110*/  IMAD R5, R3, R0, RZ ;  /* 0x0000000003057224 */ /* 0x000fe200078e02ff */
[----:B------:R-:W-:Y:S02]  /*0120*/  CS2R R22, SRZ ;  /* 0x0000000000167805 */ /* 0x000fe4000001ff00 */
[----:B------:R-:W-:-:S07]  /*0130*/  ISETP.NE.AND P0, PT, R4, RZ, PT ;  /* 0x000000ff0400720c */ /* 0x000fce0003f05270 */
[----:B------:R-:W-:Y:S06]  /*0140*/  @!P1 BRA `(.L_x_1) ;  /* 0x0000000000c89947 */ /* 0x000fec0003800000 */
[----:B------:R-:W0:Y:S01]  /*0150*/  LDC.64 R6, c[0x0][0x380] ;  /* 0x0000e000ff067b82 */ /* 0x000e220000000a00 */
[----:B------:R-:W-:Y:S01]  /*0160*/  IMAD.MOV.U32 R26, RZ, RZ, R2 ;  /* 0x000000ffff1a7224 */ /* 0x000fe200078e0002 */
[----:B------:R-:W-:Y:S01]  /*0170*/  CS2R R22, SRZ ;  /* 0x0000000000167805 */ /* 0x000fe2000001ff00 */
[----:B0-----:R-:W-:-:S03]  /*0180*/  IMAD.WIDE.U32 R6, R5, 0x8, R6 ;  /* 0x0000000805067825 */ /* 0x001fc600078e0006 */
[----:B------:R-:W-:Y:S02]  /*0190*/  IADD3 R12, P1, PT, R6, 0x20, RZ ;  /* 0x00000020060c7810 */ /* 0x000fe40007f3e0ff */
[----:B------:R-:W-:Y:S02]  /*01a0*/  LOP3.LUT R6, R0, 0x7ffffff8, RZ, 0xc0, !PT ;  /* 0x7ffffff800067812 */ /* 0x000fe400078ec0ff */
[----:B------:R-:W-:-:S03]  /*01b0*/  IADD3.X R13, PT, PT, RZ, R7, RZ, P1, !PT ;  /* 0x00000007ff0d7210 */ /* 0x000fc60000ffe4ff */
[----:B------:R-:W-:-:S07]  /*01c0*/  IMAD.MOV R7, RZ, RZ, -R6 ;  /* 0x000000ffff077224 */ /* 0x000fce00078e0a06 */
.L_x_2:
[----:B------:R-:W0:Y:S01]  /*01d0*/  LDC.64 R28, c[0x0][0x388] ;  /* 0x0000e200ff1c7b82 */ /* 0x000e220000000a00 */
[----:B------:R-:W-:Y:S01]  /*01e0*/  MOV R8, R12 ;  /* 0x0000000c00087202 */ /* 0x000fe20000000f00 */
[----:B------:R-:W-:-:S05]  /*01f0*/  IMAD.MOV.U32 R9, RZ, RZ, R13 ;  /* 0x000000ffff097224 */ /* 0x000fca00078e000d */
[----:B------:R-:W2:Y:S01]  /*0200*/  LDG.E.64 R12, desc[UR4][R8.64+-0x20] ;  /* 0xffffe004080c7981 */ /* 0x000ea2000c1e1b00 */
[----:B------:R-:W1:Y:S03]  /*0210*/  LDC R27, c[0x0][0x3a0] ;  /* 0x0000e800ff1b7b82 */ /* 0x000e660000000800 */
[----:B------:R-:W3:Y:S04]  /*0220*/  LDG.E.64 R10, desc[UR4][R8.64+-0x18] ;  /* 0xffffe804080a7981 */ /* 0x000ee8000c1e1b00 */
[----:B------:R-:W4:Y:S01]  /*0230*/  LDG.E.64 R14, desc[UR4][R8.64+-0x10] ;  /* 0xfffff004080e7981 */ /* 0x000f22000c1e1b00 */
[----:B0-----:R-:W-:-:S05]  /*0240*/  IMAD.WIDE R28, R26, 0x8, R28 ;  /* 0x000000081a1c7825 */ /* 0x001fca00078e021c */
[----:B------:R1:W2:Y:S02]  /*0250*/  LDG.E.64 R18, desc[UR4][R28.64] ;  /* 0x000000041c127981 */ /* 0x0002a4000c1e1b00 */
[----:B-1----:R-:W-:-:S05]  /*0260*/  IMAD.WIDE R28, R27, 0x8, R28 ;  /* 0x000000081b1c7825 */ /* 0x002fca00078e021c */
[----:B------:R-:W3:Y:S01]  /*0270*/  LDG.E.64 R16, desc[UR4][R28.64] ;  /* 0x000000041c107981 */ /* 0x000ee2000c1e1b00 */
[----:B------:R-:W-:Y:S01]  /*0280*/  IMAD.WIDE R24, R27, 0x8, R28 ;  /* 0x000000081b187825 */ /* 0x000fe200078e021c */
[----:B--2---:R-:W-:-:S04]  /*0290*/  DFMA R18, R12, R18, R22 ;  /* 0x000000120c12722b */ /* 0x004fc80000000016 */
[----:B------:R-:W4:Y:S01]  /*02a0*/  LDG.E.64 R12, desc[UR4][R24.64] ;  /* 0x00000004180c7981 */ /* 0x000f22000c1e1b00 */
[----:B------:R-:W-:-:S04]  /*02b0*/  IMAD.WIDE R20, R27, 0x8, R24 ;  /* 0x000000081b147825 */ /* 0x000fc800078e0218 */
[C---:B------:R-:W-:Y:S01]  /*02c0*/  IMAD.WIDE R22, R27.reuse, 0x8, R20 ;  /* 0x000000081b167825 */ /* 0x040fe200078e0214 */
[----:B---3--:R-:W-:Y:S01]  /*02d0*/  DFMA R16, R10, R16, R18 ;  /* 0x000000100a10722b */ /* 0x008fe20000000012 */
[----:B------:R-:W2:Y:S04]  /*02e0*/  LDG.E.64 R10, desc[UR4][R8.64+-0x8] ;  /* 0xfffff804080a7981 */ /* 0x000ea8000c1e1b00 */
[----:B------:R-:W2:Y:S03]  /*02f0*/  LDG.E.64 R18, desc[UR4][R20.64] ;  /* 0x0000000414127981 */ /* 0x000ea6000c1e1b00 */
[----:B----4-:R-:W-:Y:S02]  /*0300*/  DFMA R12, R14, R12, R16 ;  /* 0x0000000c0e0c722b */ /* 0x010fe40000000010 */
[----:B------:R-:W3:Y:S04]  /*0310*/  LDG.E.64 R16, desc[UR4][R8.64] ;  /* 0x0000000408107981 */ /* 0x000ee8000c1e1b00 */
[----:B------:R-:W3:Y:S01]  /*0320*/  LDG.E.64 R14, desc[UR4][R22.64] ;  /* 0x00000004160e7981 */ /* 0x000ee2000c1e1b00 */
[----:B------:R-:W-:-:S04]  /*0330*/  IMAD.WIDE R28, R27, 0x8, R22 ;  /* 0x000000081b1c7825 */ /* 0x000fc800078e0216 */
[----:B------:R-:W-:Y:S01]  /*0340*/  IMAD.WIDE R24, R27, 0x8, R28 ;  /* 0x000000081b187825 */ /* 0x000fe200078e021c */
[----:B------:R-:W4:Y:S01]  /*0350*/  LDG.E.64 R22, desc[UR4][R8.64+0x18] ;  /* 0x0000180408167981 */ /* 0x000f22000c1e1b00 */
[----:B--2---:R-:W-:-:S03]  /*0360*/  DFMA R18, R10, R18, R12 ;  /* 0x000000120a12722b */ /* 0x004fc6000000000c */
[----:B------:R-:W2:Y:S04]  /*0370*/  LDG.E.64 R10, desc[UR4][R8.64+0x8] ;  /* 0x00000804080a7981 */ /* 0x000ea8000c1e1b00 */
[----:B------:R-:W2:Y:S01]  /*0380*/  LDG.E.64 R12, desc[UR4][R28.64] ;  /* 0x000000041c0c7981 */ /* 0x000ea2000c1e1b00 */
[----:B------:R-:W-:-:S06]  /*0390*/  IMAD.WIDE R20, R27, 0x8, R24 ;  /* 0x000000081b147825 */ /* 0x000fcc00078e0218 */
[----:B------:R-:W4:Y:S01]  /*03a0*/  LDG.E.64 R20, desc[UR4][R20.64] ;  /* 0x0000000414147981 */ /* 0x000f22000c1e1b00 */
[----:B---3--:R-:W-:-:S03]  /*03b0*/  DFMA R14, R16, R14, R18 ;  /* 0x0000000e100e722b */ /* 0x008fc60000000012 */
[----:B------:R-:W3:Y:S04]  /*03c0*/  LDG.E.64 R16, desc[UR4][R8.64+0x10] ;  /* 0x0000100408107981 */ /* 0x000ee8000c1e1b00 */
[----:B------:R-:W3:Y:S01]  /*03d0*/  LDG.E.64 R18, desc[UR4][R24.64] ;  /* 0x0000000418127981 */ /* 0x000ee2000c1e1b00 */
[----:B------:R-:W-:-:S04]  /*03e0*/  IADD3 R7, PT, PT, R7, 0x8, RZ ;  /* 0x0000000807077810 */ /* 0x000fc80007ffe0ff */
[----:B------:R-:W-:Y:S01]  /*03f0*/  ISETP.NE.AND P1, PT, R7, RZ, PT ;  /* 0x000000ff0700720c */ /* 0x000fe20003f25270 */
[----:B--2---:R-:W-:Y:S01]  /*0400*/  DFMA R10, R10, R12, R14 ;  /* 0x0000000c0a0a722b */ /* 0x004fe2000000000e */
[----:B------:R-:W-:Y:S02]  /*0410*/  IADD3 R12, P2, PT, R8, 0x40, RZ ;  /* 0x00000040080c7810 */ /* 0x000fe40007f5e0ff */
[----:B------:R-:W-:-:S03]  /*0420*/  LEA R26, R27, R26, 0x3 ;  /* 0x0000001a1b1a7211 */ /* 0x000fc600078e18ff */
[----:B------:R-:W-:Y:S02]  /*0430*/  IMAD.X R13, RZ, RZ, R9, P2 ;  /* 0x000000ffff0d7224 */ /* 0x000fe400010e0609 */
[----:B---3--:R-:W-:-:S08]  /*0440*/  DFMA R10, R16, R18, R10 ;  /* 0x00000012100a722b */ /* 0x008fd0000000000a */
[----:B----4-:R-:W-:Y:S01]  /*0450*/  DFMA R22, R22, R20, R10 ;  /* 0x000000141616722b */ /* 0x010fe2000000000a */
[----:B------:R-:W-:Y:S10]  /*0460*/  @P1 BRA `(.L_x_2) ;  /* 0xfffffffc00581947 */ /* 0x000ff4000383ffff */
.L_x_1:
[----:B------:R-:W-:Y:S05]  /*0470*/  @!P0 BRA `(.L_x_0) ;  /* 0x0000000400088947 */ /* 0x000fea0003800000 */
[----:B------:R-:W-:Y:S02]  /*0480*/  ISETP.GE.U32.AND P1, PT, R4, 0x4, PT ;  /* 0x000000040400780c */ /* 0x000fe40003f26070 */
[----:B------:R-:W-:-:S04]  /*0490*/  LOP3.LUT R7, R0, 0x3, RZ, 0xc0, !PT ;  /* 0x0000000300077812 */ /* 0x000fc800078ec0ff */
[----:B------:R-:W-:-:S07]  /*04a0*/  ISETP.NE.AND P0, PT, R7, RZ, PT ;  /* 0x000000ff0700720c */ /* 0x000fce0003f05270 */
[----:B------:R-:W-:Y:S06]  /*04b0*/  @!P1 BRA `(.L_x_3) ;  /* 0x0000000000709947 */ /* 0x000fec0003800000 */
[----:B------:R-:W0:Y:S01]  /*04c0*/  LDC R21, c[0x0][0x3a0] ;  /* 0x0000e800ff157b82 */ /* 0x000e220000000800 */
[----:B------:R-:W1:Y:S01]  /*04d0*/  LDCU.64 UR6, c[0x0][0x380] ;  /* 0x00007000ff0677ac */ /* 0x000e620008000a00 */
[CC--:B------:R-:W-:Y:S02]  /*04e0*/  IADD3 R11, PT, PT, R5.reuse, R6.reuse, RZ ;  /* 0x00000006050b7210 */ /* 0x0c0fe40007ffe0ff */
[----:B------:R-:W-:-:S04]  /*04f0*/  IADD3 R4, P1, PT, R5, R6, RZ ;  /* 0x0000000605047210 */ /* 0x000fc80007f3e0ff */
[----:B------:R-:W2:Y:S08]  /*0500*/  LDC.64 R8, c[0x0][0x380] ;  /* 0x0000e000ff087b82 */ /* 0x000eb00000000a00 */
[----:B------:R-:W3:Y:S01]  /*0510*/  LDC.64 R12, c[0x0][0x388] ;  /* 0x0000e200ff0c7b82 */ /* 0x000ee20000000a00 */
[----:B0-----:R-:W-:Y:S02]  /*0520*/  IMAD R15, R6, R21, R2 ;  /* 0x00000015060f7224 */ /* 0x001fe400078e0202 */
[----:B--2---:R-:W-:-:S06]  /*0530*/  IMAD.WIDE.U32 R8, R11, 0x8, R8 ;  /* 0x000000080b087825 */ /* 0x004fcc00078e0008 */
[----:B------:R-:W2:Y:S01]  /*0540*/  LDG.E.64 R8, desc[UR4][R8.64] ;  /* 0x0000000408087981 */ /* 0x000ea2000c1e1b00 */
[----:B---3--:R-:W-:-:S04]  /*0550*/  IMAD.WIDE R12, R15, 0x8, R12 ;  /* 0x000000080f0c7825 */ /* 0x008fc800078e020c */
[----:B------:R-:W-:Y:S01]  /*0560*/  IMAD.X R15, RZ, RZ, RZ, P1 ;  /* 0x000000ffff0f7224 */ /* 0x000fe200008e06ff */
[C---:B-1----:R-:W-:Y:S01]  /*0570*/  LEA R26, P1, R4.reuse, UR6, 0x3 ;  /* 0x00000006041a7c11 */ /* 0x042fe2000f8218ff */
[----:B------:R-:W2:Y:S01]  /*0580*/  LDG.E.64 R10, desc[UR4][R12.64] ;  /* 0x000000040c0a7981 */ /* 0x000ea2000c1e1b00 */
[----:B------:R-:W-:Y:S02]  /*0590*/  IMAD.WIDE R28, R21, 0x8, R12 ;  /* 0x00000008151c7825 */ /* 0x000fe400078e020c */
[----:B------:R-:W-:-:S03]  /*05a0*/  LEA.HI.X R27, R4, UR7, R15, 0x3, P1 ;  /* 0x00000007041b7c11 */ /* 0x000fc600088f1c0f */
[----:B------:R0:W3:Y:S04]  /*05b0*/  LDG.E.64 R14, desc[UR4][R28.64] ;  /* 0x000000041c0e7981 */ /* 0x0000e8000c1e1b00 */
[----:B------:R-:W3:Y:S04]  /*05c0*/  LDG.E.64 R12, desc[UR4][R26.64+0x8] ;  /* 0x000008041a0c7981 */ /* 0x000ee8000c1e1b00 */
[----:B------:R-:W4:Y:S01]  /*05d0*/  LDG.E.64 R16, desc[UR4][R26.64+0x10] ;  /* 0x000010041a107981 */ /* 0x000f22000c1e1b00 */
[----:B0-----:R-:W-:-:S03]  /*05e0*/  IMAD.WIDE R28, R21, 0x8, R28 ;  /* 0x00000008151c7825 */ /* 0x001fc600078e021c */
[----:B------:R-:W5:Y:S04]  /*05f0*/  LDG.E.64 R24, desc[UR4][R26.64+0x18] ;  /* 0x000018041a187981 */ /* 0x000f68000c1e1b00 */
[----:B------:R-:W4:Y:S01]  /*0600*/  LDG.E.64 R18, desc[UR4][R28.64] ;  /* 0x000000041c127981 */ /* 0x000f22000c1e1b00 */
[----:B------:R-:W-:-:S06]  /*0610*/  IMAD.WIDE R20, R21, 0x8, R28 ;  /* 0x0000000815147825 */ /* 0x000fcc00078e021c */
[----:B------:R-:W5:Y:S01]  /*0620*/  LDG.E.64 R20, desc[UR4][R20.64] ;  /* 0x0000000414147981 */ /* 0x000f62000c1e1b00 */
[----:B------:R-:W-:Y:S01]  /*0630*/  IADD3 R6, PT, PT, R6, 0x4, RZ ;  /* 0x0000000406067810 */ /* 0x000fe20007ffe0ff */
[----:B--2---:R-:W-:-:S08]  /*0640*/  DFMA R8, R8, R10, R22 ;  /* 0x0000000a0808722b */ /* 0x004fd00000000016 */
[----:B---3--:R-:W-:-:S08]  /*0650*/  DFMA R8, R12, R14, R8 ;  /* 0x0000000e0c08722b */ /* 0x008fd00000000008 */
[----:B----4-:R-:W-:-:S08]  /*0660*/  DFMA R8, R16, R18, R8 ;  /* 0x000000121008722b */ /* 0x010fd00000000008 */
[----:B-----5:R-:W-:-:S11]  /*0670*/  DFMA R22, R24, R20, R8 ;  /* 0x000000141816722b */ /* 0x020fd60000000008 */
.L_x_3:
[----:B------:R-:W-:Y:S05]  /*0680*/  @!P0 BRA `(.L_x_0) ;  /* 0x0000000000848947 */ /* 0x000fea0003800000 */
[----:B------:R-:W-:Y:S01]  /*0690*/  ISETP.NE.AND P1, PT, R7, 0x1, PT ;  /* 0x000000010700780c */ /* 0x000fe20003f25270 */
[----:B------:R-:W0:Y:S01]  /*06a0*/  LDC.64 R16, c[0x0][0x380] ;  /* 0x0000e000ff107b82 */ /* 0x000e220000000a00 */
[----:B------:R-:W-:-:S04]  /*06b0*/  LOP3.LUT R0, R0, 0x1, RZ, 0xc0, !PT ;  /* 0x0000000100007812 */ /* 0x000fc800078ec0ff */
[----:B------:R-:W-:-:S03]  /*06c0*/  ISETP.NE.U32.AND P0, PT, R0, 0x1, PT ;  /* 0x000000010000780c */ /* 0x000fc60003f05070 */
[----:B------:R-:W1:Y:S04]  /*06d0*/  LDC.64 R14, c[0x0][0x388] ;  /* 0x0000e200ff0e7b82 */ /* 0x000e680000000a00 */
[CC--:B------:R-:W-:Y:S02]  /*06e0*/  @P1 IADD3 R19, PT, PT, R5.reuse, R6.reuse, RZ ;  /* 0x0000000605131210 */ /* 0x0c0fe40007ffe0ff */
[----:B------:R-:W-:Y:S02]  /*06f0*/  @P1 IADD3 R0, P2, PT, R5, R6, RZ ;  /* 0x0000000605001210 */ /* 0x000fe40007f5e0ff */
[----:B------:R-:W2:Y:S03]  /*0700*/  @P1 LDC R21, c[0x0][0x3a0] ;  /* 0x0000e800ff151b82 */ /* 0x000ea60000000800 */
[----:B------:R-:W-:-:S05]  /*0710*/  @P1 IMAD.X R4, RZ, RZ, RZ, P2 ;  /* 0x000000ffff041224 */ /* 0x000fca00010e06ff */
[----:B------:R-:W3:Y:S01]  /*0720*/  @P1 LDC.64 R12, c[0x0][0x380] ;  /* 0x0000e000ff0c1b82 */ /* 0x000ee20000000a00 */
[----:B0-----:R-:W-:-:S06]  /*0730*/  @P1 IMAD.WIDE.U32 R16, R19, 0x8, R16 ;  /* 0x0000000813101825 */ /* 0x001fcc00078e0010 */
[----:B------:R-:W4:Y:S01]  /*0740*/  @P1 LDG.E.64 R16, desc[UR4][R16.64] ;  /* 0x0000000410101981 */ /* 0x000f22000c1e1b00 */
[----:B------:R-:W0:Y:S08]  /*0750*/  @!P0 LDC R7, c[0x0][0x3a0] ;  /* 0x0000e800ff078b82 */ /* 0x000e300000000800 */
[----:B------:R-:W5:Y:S01]  /*0760*/  LDC.64 R8, c[0x0][0x380] ;  /* 0x0000e000ff087b82 */ /* 0x000f620000000a00 */
[----:B--2---:R-:W-:-:S04]  /*0770*/  @P1 IMAD R25, R6, R21, R2 ;  /* 0x0000001506191224 */ /* 0x004fc800078e0202 */
[----:B-1----:R-:W-:-:S03]  /*0780*/  @P1 IMAD.WIDE R14, R25, 0x8, R14 ;  /* 0x00000008190e1825 */ /* 0x002fc600078e020e */
[----:B------:R-:W1:Y:S01]  /*0790*/  LDC.64 R10, c[0x0][0x388] ;  /* 0x0000e200ff0a7b82 */ /* 0x000e620000000a00 */
[----:B---3--:R-:W-:Y:S01]  /*07a0*/  @P1 LEA R12, P2, R0, R12, 0x3 ;  /* 0x0000000c000c1211 */ /* 0x008fe200078418ff */
[----:B------:R-:W4:Y:S01]  /*07b0*/  @P1 LDG.E.64 R18, desc[UR4][R14.64] ;  /* 0x000000040e121981 */ /* 0x000f22000c1e1b00 */
[----:B------:R-:W-:Y:S01]  /*07c0*/  @P1 IADD3 R6, PT, PT, R6, 0x2, RZ ;  /* 0x0000000206061810 */ /* 0x000fe20007ffe0ff */
[----:B------:R-:W-:Y:S01]  /*07d0*/  @P1 IMAD.WIDE R20, R21, 0x8, R14 ;  /* 0x0000000815141825 */ /* 0x000fe200078e020e */
[----:B------:R-:W-:Y:S02]  /*07e0*/  @P1 LEA.HI.X R13, R0, R13, R4, 0x3, P2 ;  /* 0x0000000d000d1211 */ /* 0x000fe400010f1c04 */
[----:B------:R-:W-:Y:S01]  /*07f0*/  @!P0 IADD3 R25, PT, PT, R5, R6, RZ ;  /* 0x0000000605198210 */ /* 0x000fe20007ffe0ff */
[----:B0-----:R-:W-:Y:S01]  /*0800*/  @!P0 IMAD R7, R6, R7, R2 ;  /* 0x0000000706078224 */ /* 0x001fe200078e0202 */
[----:B------:R-:W2:Y:S04]  /*0810*/  @P1 LDG.E.64 R4, desc[UR4][R20.64] ;  /* 0x0000000414041981 */ /* 0x000ea8000c1e1b00 */
[----:B------:R-:W2:Y:S01]  /*0820*/  @P1 LDG.E.64 R12, desc[UR4][R12.64+0x8] ;  /* 0x000008040c0c1981 */ /* 0x000ea2000c1e1b00 */
[----:B-----5:R-:W-:-:S06]  /*0830*/  @!P0 IMAD.WIDE.U32 R8, R25, 0x8, R8 ;  /* 0x0000000819088825 */ /* 0x020fcc00078e0008 */
[----:B------:R-:W3:Y:S01]  /*0840*/  @!P0 LDG.E.64 R8, desc[UR4][R8.64] ;  /* 0x0000000408088981 */ /* 0x000ee2000c1e1b00 */
[----:B-1----:R-:W-:-:S06]  /*0850*/  @!P0 IMAD.WIDE R10, R7, 0x8, R10 ;  /* 0x00000008070a8825 */ /* 0x002fcc00078e020a */
[----:B------:R-:W3:Y:S01]  /*0860*/  @!P0 LDG.E.64 R10, desc[UR4][R10.64] ;  /* 0x000000040a0a8981 */ /* 0x000ee2000c1e1b00 */
[----:B----4-:R-:W-:-:S08]  /*0870*/  @P1 DFMA R16, R16, R18, R22 ;  /* 0x000000121010122b */ /* 0x010fd00000000016 */
[----:B--2---:R-:W-:-:S08]  /*0880*/  @P1 DFMA R22, R12, R4, R16 ;  /* 0x000000040c16122b */ /* 0x004fd00000000010 */
[----:B---3--:R-:W-:-:S11]  /*0890*/  @!P0 DFMA R22, R8, R10, R22 ;  /* 0x0000000a0816822b */ /* 0x008fd60000000016 */
.L_x_0:
[----:B------:R-:W0:Y:S01]  /*08a0*/  LDC.64 R4, c[0x0][0x390] ;  /* 0x0000e400ff047b82 */ /* 0x000e220000000a00 */
[----:B------:R-:W1:Y:S02]  /*08b0*/  LDCU UR6, c[0x0][0x3a0] ;  /* 0x00007400ff0677ac */ /* 0x000e640008000800 */
[----:B-1----:R-:W-:-:S04]  /*08c0*/  IMAD R3, R3, UR6, R2 ;  /* 0x0000000603037c24 */ /* 0x002fc8000f8e0202 */
[----:B0-----:R-:W-:-:S05]  /*08d0*/  IMAD.WIDE R2, R3, 0x8, R4 ;  /* 0x0000000803027825 */ /* 0x001fca00078e0204 */
[----:B------:R-:W-:Y:S01]  /*08e0*/  STG.E.64 desc[UR4][R2.64], R22 ;  /* 0x0000001602007986 */ /* 0x000fe2000c101b04 */
[----:B------:R-:W-:Y:S05]  /*08f0*/  EXIT ;  /* 0x000000000000794d */ /* 0x000fea0003800000 */
.L_x_4:
[----:B------:R-:W-:-:S00]  /*0900*/  BRA `(.L_x_4) ;  /* 0xfffffffc00fc7947 */ /* 0x000fc0000383ffff */
[----:B------:R-:W-:-:S00]  /*0910*/  NOP ;  /* 0x0000000000007918 */ /* 0x000fc00000000000 */
        /* <DEDUP_REMOVED lines=14> */
.L_x_5:


//--------------------- .nv.shared.reserved.0     --------------------------
	.section	.nv.shared.reserved.0,"aw",@nobits
	.weak		__nv_reservedSMEM_offset_0_alias
	.size		__nv_reservedSMEM_offset_0_alias, 0, 64
	.other		__nv_reservedSMEM_offset_0_alias,@"STO_CUDA_RESERVED_SHARED STV_DEFAULT"
__nv_reservedSMEM_offset_0_alias:
	.zero		0
	.zero		64


//--------------------- .nv.constant0._Z22matrix_mul_cuda_kernelPdS_S_iii --------------------------
	.section	.nv.constant0._Z22matrix_mul_cuda_kernelPdS_S_iii,"a",@progbits
	.sectionflags	@""
	.align	4
.nv.constant0._Z22matrix_mul_cuda_kernelPdS_S_iii:
	.zero		932


//--------------------- SYMBOLS --------------------------

	.type		.nv.reservedSmem.offset0,@object
	.size		.nv.reservedSmem.offset0,0x4
